//
// Generated by NVIDIA NVVM Compiler
//
// Compiler Build ID: CL-36424714
// Cuda compilation tools, release 13.0, V13.0.88
// Based on NVVM 20.0.0
//

.version 9.0
.target sm_100
.address_size 64

	// .globl	_Z17rusonov_update_p1PdPKdddi

.visible .entry _Z17rusonov_update_p1PdPKdddi(
	.param .u64 .ptr .align 1 _Z17rusonov_update_p1PdPKdddi_param_0,
	.param .u64 .ptr .align 1 _Z17rusonov_update_p1PdPKdddi_param_1,
	.param .f64 _Z17rusonov_update_p1PdPKdddi_param_2,
	.param .f64 _Z17rusonov_update_p1PdPKdddi_param_3,
	.param .u32 _Z17rusonov_update_p1PdPKdddi_param_4
)
{
	.reg .pred 	%p<4>;
	.reg .b32 	%r<9>;
	.reg .b64 	%rd<12>;
	.reg .b64 	%fd<21>;

	ld.param.u64 	%rd1, [_Z17rusonov_update_p1PdPKdddi_param_0];
	ld.param.u64 	%rd2, [_Z17rusonov_update_p1PdPKdddi_param_1];
	ld.param.f64 	%fd1, [_Z17rusonov_update_p1PdPKdddi_param_3];
	ld.param.u32 	%r2, [_Z17rusonov_update_p1PdPKdddi_param_4];
	mov.u32 	%r3, %ctaid.x;
	mov.u32 	%r4, %ntid.x;
	mov.u32 	%r5, %tid.x;
	mad.lo.s32 	%r1, %r3, %r4, %r5;
	setp.ge.s32 	%p1, %r1, %r2;
	@%p1 bra 	$L__BB0_2;
	cvta.to.global.u64 	%rd3, %rd2;
	cvta.to.global.u64 	%rd4, %rd1;
	add.s32 	%r6, %r1, 1;
	setp.eq.s32 	%p2, %r6, %r2;
	selp.b32 	%r7, 0, %r6, %p2;
	setp.eq.s32 	%p3, %r1, 0;
	selp.b32 	%r8, %r2, %r1, %p3;
	mul.wide.s32 	%rd5, %r7, 8;
	add.s64 	%rd6, %rd3, %rd5;
	ld.global.f64 	%fd2, [%rd6];
	mul.wide.s32 	%rd7, %r1, 8;
	add.s64 	%rd8, %rd3, %rd7;
	ld.global.f64 	%fd3, [%rd8];
	add.f64 	%fd4, %fd2, %fd3;
	mul.f64 	%fd5, %fd4, 0d3FE0000000000000;
	div.rn.f64 	%fd6, %fd1, 0d4008000000000000;
	sub.f64 	%fd7, %fd2, %fd3;
	mul.f64 	%fd8, %fd6, %fd7;
	sub.f64 	%fd9, %fd5, %fd8;
	mul.wide.s32 	%rd9, %r8, 8;
	add.s64 	%rd10, %rd3, %rd9;
	ld.global.f64 	%fd10, [%rd10+-8];
	add.f64 	%fd11, %fd3, %fd10;
	mul.f64 	%fd12, %fd11, 0d3FE0000000000000;
	sub.f64 	%fd13, %fd3, %fd10;
	mul.f64 	%fd14, %fd6, %fd13;
	sub.f64 	%fd15, %fd12, %fd14;
	add.f64 	%fd16, %fd1, %fd1;
	div.rn.f64 	%fd17, %fd16, 0d4008000000000000;
	sub.f64 	%fd18, %fd9, %fd15;
	mul.f64 	%fd19, %fd17, %fd18;
	sub.f64 	%fd20, %fd3, %fd19;
	add.s64 	%rd11, %rd4, %rd7;
	st.global.f64 	[%rd11], %fd20;
$L__BB0_2:
	ret;

}


// ===== COMPILED SASS (sm_100) =====

	.target	sm_100

	.elftype	@"ET_EXEC"


//--------------------- .note.nv.tkinfo           --------------------------
	.section	.note.nv.tkinfo,"",@"SHT_NOTE"
	.sectionflags	@"SHF_NOTE_NV_TKINFO"
	.tkinfo
        /*0018*/ 	.word	0x00000002
        /*0030*/ 	.string	""
        /*0030*/ 	.string	"ptxas"
        /*0030*/ 	.string	"Cuda compilation tools, release 13.0, V13.0.88"
        /*0030*/ 	.string	"Build cuda_13.0.r13.0/compiler.36424714_0"
        /*0030*/ 	.string	"-arch sm_100 -m 64 "



//--------------------- .note.nv.cuinfo           --------------------------
	.section	.note.nv.cuinfo,"",@"SHT_NOTE"
	.sectionflags	@"SHF_NOTE_NV_CUINFO"
        /*0018*/ 	.short	0x0002
        /*001a*/ 	.short	0x0064
        /*001c*/ 	.short	0x0082
	.zero		2


//--------------------- .nv.info                  --------------------------
	.section	.nv.info,"",@"SHT_CUDA_INFO"
	.align	4


	//----- nvinfo : EIATTR_REGCOUNT
	.align		4
        /*0000*/ 	.byte	0x04, 0x2f
        /*0002*/ 	.short	(.L_1 - .L_0)
	.align		4
.L_0:
        /*0004*/ 	.word	index@(_Z17rusonov_update_p1PdPKdddi)
        /*0008*/ 	.word	0x00000018


	//----- nvinfo : EIATTR_FRAME_SIZE
	.align		4
.L_1:
        /*000c*/ 	.byte	0x04, 0x11
        /*000e*/ 	.short	(.L_3 - .L_2)
	.align		4
.L_2:
        /*0010*/ 	.word	index@($__internal_0_$__cuda_sm20_div_rn_f64_full)
        /*0014*/ 	.word	0x00000000


	//----- nvinfo : EIATTR_FRAME_SIZE
	.align		4
.L_3:
        /*0018*/ 	.byte	0x04, 0x11
        /*001a*/ 	.short	(.L_5 - .L_4)
	.align		4
.L_4:
        /*001c*/ 	.word	index@(_Z17rusonov_update_p1PdPKdddi)
        /*0020*/ 	.word	0x00000000


	//----- nvinfo : EIATTR_MIN_STACK_SIZE
	.align		4
.L_5:
        /*0024*/ 	.byte	0x04, 0x12
        /*0026*/ 	.short	(.L_7 - .L_6)
	.align		4
.L_6:
        /*0028*/ 	.word	index@(_Z17rusonov_update_p1PdPKdddi)
        /*002c*/ 	.word	0x00000000
.L_7:


//--------------------- .nv.compat                --------------------------
	.section	.nv.compat,"",@"SHT_CUDA_COMPAT_INFO"
	.align	4
        /*0000*/ 	.byte	0x02, 0x09, 0x00, 0x00, 0x02, 0x02, 0x01, 0x00, 0x02, 0x05, 0x05, 0x00, 0x03, 0x07, 0x01, 0x01
        /*0010*/ 	.byte	0x02, 0x03, 0x00, 0x00, 0x02, 0x06, 0x01, 0x00, 0x04, 0x0b, 0x08, 0x00, 0x01, 0x00, 0x00, 0x00
        /*0020*/ 	.byte	0x00, 0x00, 0x00, 0x00


//--------------------- .nv.info._Z17rusonov_update_p1PdPKdddi --------------------------
	.section	.nv.info._Z17rusonov_update_p1PdPKdddi,"",@"SHT_CUDA_INFO"
	.sectionflags	@""
	.align	4


	//----- nvinfo : EIATTR_CUDA_API_VERSION
	.align		4
        /*0000*/ 	.byte	0x04, 0x37
        /*0002*/ 	.short	(.L_9 - .L_8)
.L_8:
        /*0004*/ 	.word	0x00000082


	//----- nvinfo : EIATTR_KPARAM_INFO
	.align		4
.L_9:
        /*0008*/ 	.byte	0x04, 0x17
        /*000a*/ 	.short	(.L_11 - .L_10)
.L_10:
        /*000c*/ 	.word	0x00000000
        /*0010*/ 	.short	0x0004
        /*0012*/ 	.short	0x0020
        /*0014*/ 	.byte	0x00, 0xf0, 0x11, 0x00


	//----- nvinfo : EIATTR_KPARAM_INFO
	.align		4
.L_11:
        /*0018*/ 	.byte	0x04, 0x17
        /*001a*/ 	.short	(.L_13 - .L_12)
.L_12:
        /*001c*/ 	.word	0x00000000
        /*0020*/ 	.short	0x0003
        /*0022*/ 	.short	0x0018
        /*0024*/ 	.byte	0x00, 0xf0, 0x21, 0x00


	//----- nvinfo : EIATTR_KPARAM_INFO
	.align		4
.L_13:
        /*0028*/ 	.byte	0x04, 0x17
        /*002a*/ 	.short	(.L_15 - .L_14)
.L_14:
        /*002c*/ 	.word	0x00000000
        /*0030*/ 	.short	0x0002
        /*0032*/ 	.short	0x0010
        /*0034*/ 	.byte	0x00, 0xf0, 0x21, 0x00


	//----- nvinfo : EIATTR_KPARAM_INFO
	.align		4
.L_15:
        /*0038*/ 	.byte	0x04, 0x17
        /*003a*/ 	.short	(.L_17 - .L_16)
.L_16:
        /*003c*/ 	.word	0x00000000
        /*0040*/ 	.short	0x0001
        /*0042*/ 	.short	0x0008
        /*0044*/ 	.byte	0x00, 0xf5, 0x21, 0x00


	//----- nvinfo : EIATTR_KPARAM_INFO
	.align		4
.L_17:
        /*0048*/ 	.byte	0x04, 0x17
        /*004a*/ 	.short	(.L_19 - .L_18)
.L_18:
        /*004c*/ 	.word	0x00000000
        /*0050*/ 	.short	0x0000
        /*0052*/ 	.short	0x0000
        /*0054*/ 	.byte	0x00, 0xf5, 0x21, 0x00


	//----- nvinfo : EIATTR_SPARSE_MMA_MASK
	.align		4
.L_19:
        /*0058*/ 	.byte	0x03, 0x50
        /*005a*/ 	.short	0x0000


	//----- nvinfo : EIATTR_MAXREG_COUNT
	.align		4
        /*005c*/ 	.byte	0x03, 0x1b
        /*005e*/ 	.short	0x00ff


	//----- nvinfo : EIATTR_MERCURY_ISA_VERSION
	.align		4
        /*0060*/ 	.byte	0x03, 0x5f
        /*0062*/ 	.short	0x0101


	//----- nvinfo : EIATTR_VRC_CTA_INIT_COUNT
	.align		4
        /*0064*/ 	.byte	0x02, 0x4a
	.zero		1
	.zero		1


	//----- nvinfo : EIATTR_EXIT_INSTR_OFFSETS
	.align		4
        /*0068*/ 	.byte	0x04, 0x1c
        /*006a*/ 	.short	(.L_21 - .L_20)


	//   ....[0]....
.L_20:
        /*006c*/ 	.word	0x00000070


	//   ....[1]....
        /*0070*/ 	.word	0x000005a0


	//----- nvinfo : EIATTR_CRS_STACK_SIZE
	.align		4
.L_21:
        /*0074*/ 	.byte	0x04, 0x1e
        /*0076*/ 	.short	(.L_23 - .L_22)
.L_22:
        /*0078*/ 	.word	0x00000000


	//----- nvinfo : EIATTR_CBANK_PARAM_SIZE
	.align		4
.L_23:
        /*007c*/ 	.byte	0x03, 0x19
        /*007e*/ 	.short	0x0024


	//----- nvinfo : EIATTR_PARAM_CBANK
	.align		4
        /*0080*/ 	.byte	0x04, 0x0a
        /*0082*/ 	.short	(.L_25 - .L_24)
	.align		4
.L_24:
        /*0084*/ 	.word	index@(.nv.constant0._Z17rusonov_update_p1PdPKdddi)
        /*0088*/ 	.short	0x0380
        /*008a*/ 	.short	0x0024


	//----- nvinfo : EIATTR_SW_WAR
	.align		4
.L_25:
        /*008c*/ 	.byte	0x04, 0x36
        /*008e*/ 	.short	(.L_27 - .L_26)
.L_26:
        /*0090*/ 	.word	0x00000008
.L_27:


//--------------------- .nv.callgraph             --------------------------
	.section	.nv.callgraph,"",@"SHT_CUDA_CALLGRAPH"
	.align	4
	.sectionentsize	8
	.align		4
        /*0000*/ 	.word	0x00000000
	.align		4
        /*0004*/ 	.word	0xffffffff
	.align		4
        /*0008*/ 	.word	0x00000000
	.align		4
        /*000c*/ 	.word	0xfffffffe
	.align		4
        /*0010*/ 	.word	0x00000000
	.align		4
        /*0014*/ 	.word	0xfffffffd
	.align		4
        /*0018*/ 	.word	0x00000000
	.align		4
        /*001c*/ 	.word	0xfffffffc


//--------------------- .text._Z17rusonov_update_p1PdPKdddi --------------------------
	.section	.text._Z17rusonov_update_p1PdPKdddi,"ax",@progbits
	.align	128
        .global         _Z17rusonov_update_p1PdPKdddi
        .type           _Z17rusonov_update_p1PdPKdddi,@function
        .size           _Z17rusonov_update_p1PdPKdddi,(.L_x_8 - _Z17rusonov_update_p1PdPKdddi)
        .other          _Z17rusonov_update_p1PdPKdddi,@"STO_CUDA_ENTRY STV_DEFAULT"
_Z17rusonov_update_p1PdPKdddi:
.text._Z17rusonov_update_p1PdPKdddi:
[----:B------:R-:W-:Y:S01]  /*0000*/  LDC R1, c[0x0][0x37c] ;  /* 0x0000df00ff017b82 */ /* 0x000fe20000000800 */
[----:B------:R-:W0:Y:S07]  /*0010*/  S2R R3, SR_TID.X ;  /* 0x0000000000037919 */ /* 0x000e2e0000002100 */
[----:B------:R-:W0:Y:S01]  /*0020*/  S2UR UR4, SR_CTAID.X ;  /* 0x00000000000479c3 */ /* 0x000e220000002500 */
[----:B------:R-:W1:Y:S07]  /*0030*/  LDCU UR5, c[0x0][0x3a0] ;  /* 0x00007400ff0577ac */ /* 0x000e6e0008000800 */
[----:B------:R-:W0:Y:S02]  /*0040*/  LDC R0, c[0x0][0x360] ;  /* 0x0000d800ff007b82 */ /* 0x000e240000000800 */
[----:B0-----:R-:W-:-:S05]  /*0050*/  IMAD R0, R0, UR4, R3 ;  /* 0x0000000400007c24 */ /* 0x001fca000f8e0203 */
[----:B-1----:R-:W-:-:S13]  /*0060*/  ISETP.GE.AND P0, PT, R0, UR5, PT ;  /* 0x0000000500007c0c */ /* 0x002fda000bf06270 */
[----:B------:R-:W-:Y:S05]  /*0070*/  @P0 EXIT ;  /* 0x000000000000094d */ /* 0x000fea0003800000 */
[----:B------:R-:W0:Y:S01]  /*0080*/  LDC.64 R2, c[0x0][0x388] ;  /* 0x0000e200ff027b82 */ /* 0x000e220000000a00 */
[----:B------:R-:W-:Y:S01]  /*0090*/  VIADD R4, R0, 0x1 ;  /* 0x0000000100047836 */ /* 0x000fe20000000000 */
[----:B------:R-:W1:Y:S04]  /*00a0*/  LDCU.64 UR16, c[0x0][0x358] ;  /* 0x00006b00ff1077ac */ /* 0x000e680008000a00 */
[C---:B------:R-:W-:Y:S01]  /*00b0*/  ISETP.NE.AND P0, PT, R4.reuse, UR5, PT ;  /* 0x0000000504007c0c */ /* 0x040fe2000bf05270 */
[----:B------:R-:W-:Y:S01]  /*00c0*/  IMAD.MOV.U32 R10, RZ, RZ, 0x0 ;  /* 0x00000000ff0a7424 */ /* 0x000fe200078e00ff */
[----:B------:R-:W2:Y:S02]  /*00d0*/  LDC.64 R12, c[0x0][0x398] ;  /* 0x0000e600ff0c7b82 */ /* 0x000ea40000000a00 */
[----:B------:R-:W-:Y:S01]  /*00e0*/  SEL R5, R4, RZ, P0 ;  /* 0x000000ff04057207 */ /* 0x000fe20000000000 */
[----:B------:R-:W-:-:S05]  /*00f0*/  IMAD.MOV.U32 R11, RZ, RZ, 0x40080000 ;  /* 0x40080000ff0b7424 */ /* 0x000fca00078e00ff */
[----:B------:R-:W3:Y:S01]  /*0100*/  LDC R14, c[0x0][0x39c] ;  /* 0x0000e700ff0e7b82 */ /* 0x000ee20000000800 */
[----:B0-----:R-:W-:-:S04]  /*0110*/  IMAD.WIDE R6, R0, 0x8, R2 ;  /* 0x0000000800067825 */ /* 0x001fc800078e0202 */
[----:B------:R-:W-:Y:S02]  /*0120*/  IMAD.WIDE R2, R5, 0x8, R2 ;  /* 0x0000000805027825 */ /* 0x000fe400078e0202 */
[----:B-1----:R-:W4:Y:S04]  /*0130*/  LDG.E.64 R6, desc[UR16][R6.64] ;  /* 0x0000001006067981 */ /* 0x002f28000c1e1b00 */
[----:B------:R-:W4:Y:S01]  /*0140*/  LDG.E.64 R2, desc[UR16][R2.64] ;  /* 0x0000001002027981 */ /* 0x000f22000c1e1b00 */
[----:B------:R-:W0:Y:S01]  /*0150*/  MUFU.RCP64H R5, 3 ;  /* 0x4008000000057908 */ /* 0x000e220000001800 */
[----:B------:R-:W-:Y:S01]  /*0160*/  IMAD.MOV.U32 R4, RZ, RZ, 0x1 ;  /* 0x00000001ff047424 */ /* 0x000fe200078e00ff */
[----:B------:R-:W-:Y:S01]  /*0170*/  ISETP.NE.AND P0, PT, R0, RZ, PT ;  /* 0x000000ff0000720c */ /* 0x000fe20003f05270 */
[----:B------:R-:W-:Y:S01]  /*0180*/  UMOV UR6, URZ ;  /* 0x000000ff00067c82 */ /* 0x000fe20008000000 */
[----:B------:R-:W-:Y:S01]  /*0190*/  UMOV UR7, 0x40080000 ;  /* 0x4008000000077882 */ /* 0x000fe20000000000 */
[----:B---3--:R-:W-:-:S02]  /*01a0*/  FSETP.GEU.AND P2, PT, |R14|, 6.5827683646048100446e-37, PT ;  /* 0x036000000e00780b */ /* 0x008fc40003f4e200 */
[----:B0-----:R-:W-:-:S08]  /*01b0*/  DFMA R8, R4, -R10, 1 ;  /* 0x3ff000000408742b */ /* 0x001fd0000000080a */
[----:B------:R-:W-:-:S08]  /*01c0*/  DFMA R8, R8, R8, R8 ;  /* 0x000000080808722b */ /* 0x000fd00000000008 */
[----:B------:R-:W-:-:S08]  /*01d0*/  DFMA R8, R4, R8, R4 ;  /* 0x000000080408722b */ /* 0x000fd00000000004 */
[----:B------:R-:W-:-:S08]  /*01e0*/  DFMA R4, R8, -R10, 1 ;  /* 0x3ff000000804742b */ /* 0x000fd0000000080a */
[----:B------:R-:W-:-:S08]  /*01f0*/  DFMA R4, R8, R4, R8 ;  /* 0x000000040804722b */ /* 0x000fd00000000008 */
[----:B--2---:R-:W-:-:S08]  /*0200*/  DMUL R8, R4, R12 ;  /* 0x0000000c04087228 */ /* 0x004fd00000000000 */
[----:B------:R-:W-:-:S08]  /*0210*/  DFMA R10, R8, -3, R12 ;  /* 0xc0080000080a782b */ /* 0x000fd0000000000c */
[----:B------:R-:W-:Y:S01]  /*0220*/  DFMA R4, R4, R10, R8 ;  /* 0x0000000a0404722b */ /* 0x000fe20000000008 */
[----:B------:R-:W-:-:S09]  /*0230*/  SEL R10, R0, UR5, P0 ;  /* 0x00000005000a7c07 */ /* 0x000fd20008000000 */
[----:B------:R-:W-:-:S05]  /*0240*/  FFMA R8, RZ, 2.125, R5 ;  /* 0x40080000ff087823 */ /* 0x000fca0000000005 */
[----:B------:R-:W-:Y:S01]  /*0250*/  FSETP.GT.AND P1, PT, |R8|, 1.469367938527859385e-39, PT ;  /* 0x001000000800780b */ /* 0x000fe20003f24200 */
[----:B----4-:R-:W-:-:S12]  /*0260*/  DADD R8, R2, R6 ;  /* 0x0000000002087229 */ /* 0x010fd80000000006 */
[----:B------:R-:W-:Y:S05]  /*0270*/  @P1 BRA P2, `(.L_x_0) ;  /* 0x0000000000141947 */ /* 0x000fea0001000000 */
[----:B------:R-:W-:Y:S01]  /*0280*/  MOV R4, 0x2b0 ;  /* 0x000002b000047802 */ /* 0x000fe20000000f00 */
[----:B------:R-:W0:Y:S06]  /*0290*/  LDCU.64 UR10, c[0x0][0x398] ;  /* 0x00007300ff0a77ac */ /* 0x000e2c0008000a00 */
[----:B0-----:R-:W-:Y:S05]  /*02a0*/  CALL.REL.NOINC `($__internal_0_$__cuda_sm20_div_rn_f64_full) ;  /* 0x0000000000c07944 */ /* 0x001fea0003c00000 */
[----:B------:R-:W-:Y:S01]  /*02b0*/  IMAD.U32 R4, RZ, RZ, UR4 ;  /* 0x00000004ff047e24 */ /* 0x000fe2000f8e00ff */
[----:B------:R-:W-:-:S07]  /*02c0*/  MOV R5, UR5 ;  /* 0x0000000500057c02 */ /* 0x000fce0008000f00 */
.L_x_0:
[----:B------:R-:W0:Y:S02]  /*02d0*/  LDC.64 R12, c[0x0][0x388] ;  /* 0x0000e200ff0c7b82 */ /* 0x000e240000000a00 */
[----:B0-----:R-:W-:Y:S01]  /*02e0*/  IMAD.WIDE R10, R10, 0x8, R12 ;  /* 0x000000080a0a7825 */ /* 0x001fe200078e020c */
[----:B------:R-:W0:Y:S05]  /*02f0*/  MUFU.RCP64H R15, 3 ;  /* 0x40080000000f7908 */ /* 0x000e2a0000001800 */
[----:B------:R-:W1:Y:S01]  /*0300*/  LDC.64 R12, c[0x0][0x398] ;  /* 0x0000e600ff0c7b82 */ /* 0x000e620000000a00 */
[----:B------:R-:W2:Y:S01]  /*0310*/  LDG.E.64 R10, desc[UR16][R10.64+-0x8] ;  /* 0xfffff8100a0a7981 */ /* 0x000ea2000c1e1b00 */
[----:B------:R-:W-:-:S02]  /*0320*/  IMAD.MOV.U32 R16, RZ, RZ, 0x0 ;  /* 0x00000000ff107424 */ /* 0x000fc400078e00ff */
[----:B------:R-:W-:Y:S02]  /*0330*/  IMAD.MOV.U32 R17, RZ, RZ, 0x40080000 ;  /* 0x40080000ff117424 */ /* 0x000fe400078e00ff */
[----:B------:R-:W-:-:S06]  /*0340*/  IMAD.MOV.U32 R14, RZ, RZ, 0x1 ;  /* 0x00000001ff0e7424 */ /* 0x000fcc00078e00ff */
[----:B0-----:R-:W-:-:S08]  /*0350*/  DFMA R18, R14, -R16, 1 ;  /* 0x3ff000000e12742b */ /* 0x001fd00000000810 */
[----:B------:R-:W-:Y:S02]  /*0360*/  DFMA R18, R18, R18, R18 ;  /* 0x000000121212722b */ /* 0x000fe40000000012 */
[----:B-1----:R-:W-:-:S06]  /*0370*/  DADD R12, R12, R12 ;  /* 0x000000000c0c7229 */ /* 0x002fcc000000000c */
[----:B------:R-:W-:-:S04]  /*0380*/  DFMA R18, R14, R18, R14 ;  /* 0x000000120e12722b */ /* 0x000fc8000000000e */
[----:B------:R-:W-:Y:S02]  /*0390*/  R2UR UR4, R12 ;  /* 0x000000000c0472ca */ /* 0x000fe400000e0000 */
[----:B------:R-:W-:Y:S01]  /*03a0*/  R2UR UR5, R13 ;  /* 0x000000000d0572ca */ /* 0x000fe200000e0000 */
[----:B------:R-:W-:Y:S02]  /*03b0*/  DADD R12, R2, -R6 ;  /* 0x00000000020c7229 */ /* 0x000fe40000000806 */
[----:B------:R-:W-:-:S06]  /*03c0*/  DFMA R16, R18, -R16, 1 ;  /* 0x3ff000001210742b */ /* 0x000fcc0000000810 */
[----:B------:R-:W-:Y:S02]  /*03d0*/  DMUL R12, R12, R4 ;  /* 0x000000040c0c7228 */ /* 0x000fe40000000000 */
[----:B------:R-:W-:Y:S01]  /*03e0*/  DFMA R20, R18, R16, R18 ;  /* 0x000000101214722b */ /* 0x000fe20000000012 */
[----:B------:R-:W-:Y:S01]  /*03f0*/  IMAD.U32 R18, RZ, RZ, UR4 ;  /* 0x00000004ff127e24 */ /* 0x000fe2000f8e00ff */
[----:B------:R-:W-:-:S04]  /*0400*/  MOV R19, UR5 ;  /* 0x0000000500137c02 */ /* 0x000fc80008000f00 */
[----:B------:R-:W-:Y:S02]  /*0410*/  DFMA R8, R8, 0.5, -R12 ;  /* 0x3fe000000808782b */ /* 0x000fe4000000080c */
[----:B------:R-:W-:-:S08]  /*0420*/  DMUL R16, R20, UR4 ;  /* 0x0000000414107c28 */ /* 0x000fd00008000000 */
[----:B------:R-:W-:-:S08]  /*0430*/  DFMA R18, R16, -3, R18 ;  /* 0xc00800001012782b */ /* 0x000fd00000000012 */
[----:B------:R-:W-:Y:S02]  /*0440*/  DFMA R2, R20, R18, R16 ;  /* 0x000000121402722b */ /* 0x000fe40000000010 */
[C-C-:B--2---:R-:W-:Y:S02]  /*0450*/  DADD R14, R6.reuse, -R10.reuse ;  /* 0x00000000060e7229 */ /* 0x144fe4000000080a */
[----:B------:R-:W-:-:S06]  /*0460*/  DADD R10, R6, R10 ;  /* 0x00000000060a7229 */ /* 0x000fcc000000000a */
[----:B------:R-:W-:Y:S01]  /*0470*/  DMUL R14, R14, R4 ;  /* 0x000000040e0e7228 */ /* 0x000fe20000000000 */
[----:B------:R-:W-:Y:S02]  /*0480*/  IMAD.U32 R4, RZ, RZ, UR4 ;  /* 0x00000004ff047e24 */ /* 0x000fe4000f8e00ff */
[----:B------:R-:W-:Y:S01]  /*0490*/  FFMA R4, RZ, 2.125, R3 ;  /* 0x40080000ff047823 */ /* 0x000fe20000000003 */
[----:B------:R-:W-:-:S04]  /*04a0*/  IMAD.U32 R5, RZ, RZ, UR5 ;  /* 0x00000005ff057e24 */ /* 0x000fc8000f8e00ff */
[----:B------:R-:W-:Y:S01]  /*04b0*/  FSETP.GT.AND P0, PT, |R4|, 1.469367938527859385e-39, PT ;  /* 0x001000000400780b */ /* 0x000fe20003f04200 */
[----:B------:R-:W-:Y:S01]  /*04c0*/  DFMA R10, R10, 0.5, -R14 ;  /* 0x3fe000000a0a782b */ /* 0x000fe2000000080e */
[----:B------:R-:W-:-:S13]  /*04d0*/  FSETP.GEU.AND P1, PT, |R5|, 6.5827683646048100446e-37, PT ;  /* 0x036000000500780b */ /* 0x000fda0003f2e200 */
[----:B------:R-:W-:Y:S05]  /*04e0*/  @P0 BRA P1, `(.L_x_1) ;  /* 0x0000000000180947 */ /* 0x000fea0000800000 */
[----:B------:R-:W-:Y:S01]  /*04f0*/  MOV R4, 0x530 ;  /* 0x0000053000047802 */ /* 0x000fe20000000f00 */
[----:B------:R-:W-:Y:S01]  /*0500*/  UMOV UR10, UR4 ;  /* 0x00000004000a7c82 */ /* 0x000fe20008000000 */
[----:B------:R-:W-:-:S05]  /*0510*/  UMOV UR11, UR5 ;  /* 0x00000005000b7c82 */ /* 0x000fca0008000000 */
[----:B------:R-:W-:Y:S05]  /*0520*/  CALL.REL.NOINC `($__internal_0_$__cuda_sm20_div_rn_f64_full) ;  /* 0x0000000000207944 */ /* 0x000fea0003c00000 */
[----:B------:R-:W-:Y:S02]  /*0530*/  IMAD.U32 R2, RZ, RZ, UR4 ;  /* 0x00000004ff027e24 */ /* 0x000fe4000f8e00ff */
[----:B------:R-:W-:-:S07]  /*0540*/  IMAD.U32 R3, RZ, RZ, UR5 ;  /* 0x00000005ff037e24 */ /* 0x000fce000f8e00ff */
.L_x_1:
[----:B------:R-:W0:Y:S01]  /*0550*/  LDC.64 R4, c[0x0][0x380] ;  /* 0x0000e000ff047b82 */ /* 0x000e220000000a00 */
[----:B------:R-:W-:-:S08]  /*0560*/  DADD R8, R8, -R10 ;  /* 0x0000000008087229 */ /* 0x000fd0000000080a */
[----:B------:R-:W-:Y:S01]  /*0570*/  DFMA R8, R8, -R2, R6 ;  /* 0x800000020808722b */ /* 0x000fe20000000006 */
[----:B0-----:R-:W-:-:S06]  /*0580*/  IMAD.WIDE R2, R0, 0x8, R4 ;  /* 0x0000000800027825 */ /* 0x001fcc00078e0204 */
[----:B------:R-:W-:Y:S01]  /*0590*/  STG.E.64 desc[UR16][R2.64], R8 ;  /* 0x0000000802007986 */ /* 0x000fe2000c101b10 */
[----:B------:R-:W-:Y:S05]  /*05a0*/  EXIT ;  /* 0x000000000000794d */ /* 0x000fea0003800000 */
        .weak           $__internal_0_$__cuda_sm20_div_rn_f64_full
        .type           $__internal_0_$__cuda_sm20_div_rn_f64_full,@function
        .size           $__internal_0_$__cuda_sm20_div_rn_f64_full,(.L_x_8 - $__internal_0_$__cuda_sm20_div_rn_f64_full)
$__internal_0_$__cuda_sm20_div_rn_f64_full:
[----:B------:R-:W-:Y:S01]  /*05b0*/  MOV R5, UR7 ;  /* 0x0000000700057c02 */ /* 0x000fe20008000f00 */
[----:B------:R-:W-:Y:S01]  /*05c0*/  IMAD.U32 R12, RZ, RZ, UR6 ;  /* 0x00000006ff0c7e24 */ /* 0x000fe2000f8e00ff */
[----:B------:R-:W-:Y:S02]  /*05d0*/  ULOP3.LUT UR8, UR7, 0x800fffff, URZ, 0xc0, !UPT ;  /* 0x800fffff07087892 */ /* 0x000fe4000f8ec0ff */
[----:B------:R-:W-:Y:S01]  /*05e0*/  IMAD.U32 R13, RZ, RZ, UR7 ;  /* 0x00000007ff0d7e24 */ /* 0x000fe2000f8e00ff */
[----:B------:R-:W-:Y:S01]  /*05f0*/  FSETP.GEU.AND P0, PT, |R5|, 1.469367938527859385e-39, PT ;  /* 0x001000000500780b */ /* 0x000fe20003f0e200 */
[----:B------:R-:W-:Y:S01]  /*0600*/  ULOP3.LUT UR4, UR7, 0x7ff00000, URZ, 0xc0, !UPT ;  /* 0x7ff0000007047892 */ /* 0x000fe2000f8ec0ff */
[----:B------:R-:W-:Y:S01]  /*0610*/  IMAD.U32 R5, RZ, RZ, UR11 ;  /* 0x0000000bff057e24 */ /* 0x000fe2000f8e00ff */
[----:B------:R-:W-:Y:S02]  /*0620*/  ULOP3.LUT UR9, UR8, 0x3ff00000, URZ, 0xfc, !UPT ;  /* 0x3ff0000008097892 */ /* 0x000fe4000f8efcff */
[----:B------:R-:W-:Y:S01]  /*0630*/  ULOP3.LUT UR15, UR11, 0x7ff00000, URZ, 0xc0, !UPT ;  /* 0x7ff000000b0f7892 */ /* 0x000fe2000f8ec0ff */
[----:B------:R-:W-:Y:S01]  /*0640*/  UMOV UR8, UR6 ;  /* 0x0000000600087c82 */ /* 0x000fe20008000000 */
[----:B------:R-:W-:-:S02]  /*0650*/  UMOV UR14, 0x1ca00000 ;  /* 0x1ca00000000e7882 */ /* 0x000fc40000000000 */
[----:B------:R-:W-:-:S03]  /*0660*/  UISETP.GE.U32.AND UP1, UPT, UR15, UR4, UPT ;  /* 0x000000040f00728c */ /* 0x000fc6000bf26070 */
[----:B------:R-:W-:Y:S01]  /*0670*/  UMOV UR13, UR15 ;  /* 0x0000000f000d7c82 */ /* 0x000fe20008000000 */
[----:B------:R-:W-:Y:S01]  /*0680*/  VOTEU.ANY UP0, P0 ;  /* 0x0000000000ff7886 */ /* 0x000fe20000000100 */
[----:B------:R-:W-:Y:S01]  /*0690*/  PLOP3.LUT P0, PT, PT, PT, UP0, 0x80, 0x8 ;  /* 0x000000000008781c */ /* 0x000fe20003f0f008 */
[----:B------:R-:W-:-:S04]  /*06a0*/  USEL UR5, UR14, 0x63400000, !UP1 ;  /* 0x634000000e057887 */ /* 0x000fc8000c800000 */
[----:B------:R-:W-:-:S08]  /*06b0*/  ULOP3.LUT UR5, UR5, 0x800fffff, UR11, 0xf8, !UPT ;  /* 0x800fffff05057892 */ /* 0x000fd0000f8ef80b */
[----:B------:R-:W-:-:S10]  /*06c0*/  @!P0 DMUL R12, R12, 8.98846567431157953865e+307 ;  /* 0x7fe000000c0c8828 */ /* 0x000fd40000000000 */
[----:B------:R-:W-:Y:S02]  /*06d0*/  @!P0 R2UR UR19, R13 ;  /* 0x000000000d1382ca */ /* 0x000fe400000e0000 */
[----:B------:R-:W-:Y:S01]  /*06e0*/  @!P0 R2UR UR18, R12 ;  /* 0x000000000c1282ca */ /* 0x000fe200000e0000 */
[----:B------:R-:W-:Y:S01]  /*06f0*/  HFMA2 R12, -RZ, RZ, 0, 5.9604644775390625e-08 ;  /* 0x00000001ff0c7431 */ /* 0x000fe200000001ff */
[----:B------:R-:W-:-:S09]  /*0700*/  FSETP.GEU.AND P0, PT, |R5|, 1.469367938527859385e-39, PT ;  /* 0x001000000500780b */ /* 0x000fd20003f0e200 */
[----:B------:R-:W-:Y:S02]  /*0710*/  @!UP0 UMOV UR9, UR19 ;  /* 0x0000001300098c82 */ /* 0x000fe40008000000 */
[----:B------:R-:W0:Y:S01]  /*0720*/  MUFU.RCP64H R13, UR9 ;  /* 0x00000009000d7d08 */ /* 0x000e220008001800 */
[----:B------:R-:W-:Y:S01]  /*0730*/  @!UP0 UMOV UR8, UR18 ;  /* 0x0000001200088c82 */ /* 0x000fe20008000000 */
[----:B------:R-:W-:Y:S02]  /*0740*/  IMAD.U32 R15, RZ, RZ, UR9 ;  /* 0x00000009ff0f7e24 */ /* 0x000fe4000f8e00ff */
[----:B------:R-:W-:Y:S02]  /*0750*/  IMAD.U32 R14, RZ, RZ, UR8 ;  /* 0x00000008ff0e7e24 */ /* 0x000fe4000f8e00ff */
[----:B------:R-:W-:Y:S02]  /*0760*/  IMAD.U32 R16, RZ, RZ, UR8 ;  /* 0x00000008ff107e24 */ /* 0x000fe4000f8e00ff */
[----:B------:R-:W-:-:S02]  /*0770*/  IMAD.U32 R17, RZ, RZ, UR9 ;  /* 0x00000009ff117e24 */ /* 0x000fc4000f8e00ff */
[----:B0-----:R-:W-:-:S08]  /*0780*/  DFMA R14, R12, -R14, 1 ;  /* 0x3ff000000c0e742b */ /* 0x001fd0000000080e */
[----:B------:R-:W-:-:S08]  /*0790*/  DFMA R14, R14, R14, R14 ;  /* 0x0000000e0e0e722b */ /* 0x000fd0000000000e */
[----:B------:R-:W-:Y:S01]  /*07a0*/  DFMA R14, R12, R14, R12 ;  /* 0x0000000e0c0e722b */ /* 0x000fe2000000000c */
[----:B------:R-:W-:Y:S01]  /*07b0*/  MOV R13, UR11 ;  /* 0x0000000b000d7c02 */ /* 0x000fe20008000f00 */
[----:B------:R-:W-:Y:S02]  /*07c0*/  IMAD.U32 R12, RZ, RZ, UR10 ;  /* 0x0000000aff0c7e24 */ /* 0x000fe4000f8e00ff */
[----:B------:R-:W-:-:S04]  /*07d0*/  IMAD.U32 R13, RZ, RZ, UR5 ;  /* 0x00000005ff0d7e24 */ /* 0x000fc8000f8e00ff */
[----:B------:R-:W-:-:S08]  /*07e0*/  DFMA R16, R14, -R16, 1 ;  /* 0x3ff000000e10742b */ /* 0x000fd00000000810 */
[----:B------:R-:W-:Y:S01]  /*07f0*/  DFMA R14, R14, R16, R14 ;  /* 0x000000100e0e722b */ /* 0x000fe2000000000e */
[----:B------:R-:W-:Y:S10]  /*0800*/  @P0 BRA `(.L_x_2) ;  /* 0x0000000000340947 */ /* 0x000ff40003800000 */
[----:B------:R-:W-:Y:S01]  /*0810*/  ULOP3.LUT UR5, UR7, 0x7ff00000, URZ, 0xc0, !UPT ;  /* 0x7ff0000007057892 */ /* 0x000fe2000f8ec0ff */
[----:B------:R-:W-:-:S03]  /*0820*/  IMAD.MOV.U32 R16, RZ, RZ, RZ ;  /* 0x000000ffff107224 */ /* 0x000fc600078e00ff */
[----:B------:R-:W-:-:S04]  /*0830*/  UISETP.GE.U32.AND UP1, UPT, UR15, UR5, UPT ;  /* 0x000000050f00728c */ /* 0x000fc8000bf26070 */
[----:B------:R-:W-:-:S04]  /*0840*/  USEL UR5, UR14, 0x63400000, !UP1 ;  /* 0x634000000e057887 */ /* 0x000fc8000c800000 */
[----:B------:R-:W-:-:S04]  /*0850*/  ULOP3.LUT UR5, UR5, 0x80000000, UR11, 0xf8, !UPT ;  /* 0x8000000005057892 */ /* 0x000fc8000f8ef80b */
[----:B------:R-:W-:-:S06]  /*0860*/  ULOP3.LUT UR5, UR5, 0x100000, URZ, 0xfc, !UPT ;  /* 0x0010000005057892 */ /* 0x000fcc000f8efcff */
[----:B------:R-:W-:-:S06]  /*0870*/  IMAD.U32 R17, RZ, RZ, UR5 ;  /* 0x00000005ff117e24 */ /* 0x000fcc000f8e00ff */
[----:B------:R-:W-:-:S10]  /*0880*/  DFMA R12, R12, 2, -R16 ;  /* 0x400000000c0c782b */ /* 0x000fd40000000810 */
[----:B------:R-:W-:Y:S02]  /*0890*/  R2UR UR20, R12 ;  /* 0x000000000c1472ca */ /* 0x000fe400000e0000 */
[----:B------:R-:W-:-:S11]  /*08a0*/  R2UR UR21, R13 ;  /* 0x000000000d1572ca */ /* 0x000fd600000e0000 */
[----:B------:R-:W-:Y:S02]  /*08b0*/  IMAD.U32 R12, RZ, RZ, UR20 ;  /* 0x00000014ff0c7e24 */ /* 0x000fe4000f8e00ff */
[----:B------:R-:W-:Y:S01]  /*08c0*/  MOV R13, UR21 ;  /* 0x00000015000d7c02 */ /* 0x000fe20008000f00 */
[----:B------:R-:W-:-:S12]  /*08d0*/  ULOP3.LUT UR13, UR21, 0x7ff00000, URZ, 0xc0, !UPT ;  /* 0x7ff00000150d7892 */ /* 0x000fd8000f8ec0ff */
.L_x_2:
[----:B------:R-:W-:Y:S01]  /*08e0*/  UMOV UR12, UR4 ;  /* 0x00000004000c7c82 */ /* 0x000fe20008000000 */
[----:B------:R-:W-:Y:S01]  /*08f0*/  @!UP0 ULOP3.LUT UR12, UR19, 0x7ff00000, URZ, 0xc0, !UPT ;  /* 0x7ff00000130c8892 */ /* 0x000fe2000f8ec0ff */
[----:B------:R-:W-:Y:S01]  /*0900*/  DMUL R16, R14, R12 ;  /* 0x0000000c0e107228 */ /* 0x000fe20000000000 */
[----:B------:R-:W-:Y:S02]  /*0910*/  UIADD3 UR4, UPT, UPT, UR13, -0x1, URZ ;  /* 0xffffffff0d047890 */ /* 0x000fe4000fffe0ff */
[----:B------:R-:W-:Y:S02]  /*0920*/  UIADD3 UR5, UPT, UPT, UR12, -0x1, URZ ;  /* 0xffffffff0c057890 */ /* 0x000fe4000fffe0ff */
[----:B------:R-:W-:-:S03]  /*0930*/  UISETP.GT.U32.AND UP0, UPT, UR4, 0x7feffffe, UPT ;  /* 0x7feffffe0400788c */ /* 0x000fc6000bf04070 */
[----:B------:R-:W-:Y:S01]  /*0940*/  DFMA R18, R16, -UR8, R12 ;  /* 0x8000000810127c2b */ /* 0x000fe2000800000c */
[----:B------:R-:W-:-:S07]  /*0950*/  UISETP.GT.U32.OR UP0, UPT, UR5, 0x7feffffe, UP0 ;  /* 0x7feffffe0500788c */ /* 0x000fce0008704470 */
[----:B------:R-:W-:Y:S02]  /*0960*/  DFMA R14, R14, R18, R16 ;  /* 0x000000120e0e722b */ /* 0x000fe40000000010 */
[----:B------:R-:W-:Y:S09]  /*0970*/  BRA.U UP0, `(.L_x_3) ;  /* 0x0000000100907547 */ /* 0x000ff2000b800000 */
[----:B------:R-:W-:Y:S01]  /*0980*/  ULOP3.LUT UR4, UR7, 0x7ff00000, URZ, 0xc0, !UPT ;  /* 0x7ff0000007047892 */ /* 0x000fe2000f8ec0ff */
[----:B------:R-:W-:-:S03]  /*0990*/  IMAD.U32 R5, RZ, RZ, UR15 ;  /* 0x0000000fff057e24 */ /* 0x000fc6000f8e00ff */
[----:B------:R-:W-:Y:S02]  /*09a0*/  UISETP.GE.U32.AND UP0, UPT, UR15, UR4, UPT ;  /* 0x000000040f00728c */ /* 0x000fe4000bf06070 */
[----:B------:R-:W-:Y:S02]  /*09b0*/  IMAD.U32 R16, RZ, RZ, UR4 ;  /* 0x00000004ff107e24 */ /* 0x000fe4000f8e00ff */
[----:B------:R-:W-:-:S03]  /*09c0*/  USEL UR14, UR14, 0x63400000, !UP0 ;  /* 0x634000000e0e7887 */ /* 0x000fc6000c000000 */
[----:B------:R-:W-:Y:S01]  /*09d0*/  VIADDMNMX R5, R5, -R16, 0xb9600000, !PT ;  /* 0xb960000005057446 */ /* 0x000fe20007800910 */
[----:B------:R-:W-:-:S03]  /*09e0*/  IMAD.MOV.U32 R16, RZ, RZ, RZ ;  /* 0x000000ffff107224 */ /* 0x000fc600078e00ff */
[----:B------:R-:W-:-:S05]  /*09f0*/  VIMNMX R5, PT, PT, R5, 0x46a00000, PT ;  /* 0x46a0000005057848 */ /* 0x000fca0003fe0100 */
[----:B------:R-:W-:-:S05]  /*0a00*/  VIADD R5, R5, -UR14 ;  /* 0x8000000e05057c36 */ /* 0x000fca0008000000 */
[----:B------:R-:W-:-:S06]  /*0a10*/  IADD3 R17, PT, PT, R5, 0x7fe00000, RZ ;  /* 0x7fe0000005117810 */ /* 0x000fcc0007ffe0ff */
[----:B------:R-:W-:-:S10]  /*0a20*/  DMUL R18, R14, R16 ;  /* 0x000000100e127228 */ /* 0x000fd40000000000 */
[----:B------:R-:W-:Y:S02]  /*0a30*/  R2UR UR5, R19 ;  /* 0x00000000130572ca */ /* 0x000fe400000e0000 */
[----:B------:R-:W-:-:S11]  /*0a40*/  R2UR UR4, R18 ;  /* 0x00000000120472ca */ /* 0x000fd600000e0000 */
[----:B------:R-:W-:-:S05]  /*0a50*/  IMAD.U32 R18, RZ, RZ, UR5 ;  /* 0x00000005ff127e24 */ /* 0x000fca000f8e00ff */
[----:B------:R-:W-:-:S13]  /*0a60*/  FSETP.GTU.AND P0, PT, |R18|, 1.469367938527859385e-39, PT ;  /* 0x001000001200780b */ /* 0x000fda0003f0c200 */
[----:B------:R-:W-:Y:S05]  /*0a70*/  @P0 BRA `(.L_x_4) ;  /* 0x0000000000b40947 */ /* 0x000fea0003800000 */
[----:B------:R-:W-:Y:S01]  /*0a80*/  DFMA R12, R14, -UR8, R12 ;  /* 0x800000080e0c7c2b */ /* 0x000fe2000800000c */
[----:B------:R-:W-:-:S09]  /*0a90*/  IMAD.MOV.U32 R16, RZ, RZ, RZ ;  /* 0x000000ffff107224 */ /* 0x000fd200078e00ff */
[----:B------:R-:W-:Y:S02]  /*0aa0*/  R2UR UR9, R13 ;  /* 0x000000000d0972ca */ /* 0x000fe400000e0000 */
[----:B------:R-:W-:-:S11]  /*0ab0*/  R2UR UR8, R12 ;  /* 0x000000000c0872ca */ /* 0x000fd600000e0000 */
[----:B------:R-:W-:Y:S01]  /*0ac0*/  FSETP.NEU.AND P0, PT, RZ, UR9, PT ;  /* 0x00000009ff007c0b */ /* 0x000fe2000bf0d000 */
[----:B------:R-:W-:-:S06]  /*0ad0*/  ULOP3.LUT UR8, UR9, 0x80000000, UR7, 0x48, !UPT ;  /* 0x8000000009087892 */ /* 0x000fcc000f8e4807 */
[----:B------:R-:W-:-:S06]  /*0ae0*/  LOP3.LUT R17, R17, UR8, RZ, 0xfc, !PT ;  /* 0x0000000811117c12 */ /* 0x000fcc000f8efcff */
[----:B------:R-:W-:Y:S05]  /*0af0*/  @!P0 BRA `(.L_x_4) ;  /* 0x0000000000948947 */ /* 0x000fea0003800000 */
[C---:B------:R-:W-:Y:S01]  /*0b00*/  IADD3 R13, PT, PT, -R5.reuse, RZ, RZ ;  /* 0x000000ff050d7210 */ /* 0x040fe20007ffe1ff */
[----:B------:R-:W-:Y:S01]  /*0b10*/  IMAD.MOV.U32 R12, RZ, RZ, RZ ;  /* 0x000000ffff0c7224 */ /* 0x000fe200078e00ff */
[----:B------:R-:W-:-:S05]  /*0b20*/  IADD3 R5, PT, PT, -R5, -0x43300000, RZ ;  /* 0xbcd0000005057810 */ /* 0x000fca0007ffe1ff */
[----:B------:R-:W-:Y:S02]  /*0b30*/  DFMA R12, -R12, UR4, R14 ;  /* 0x000000040c0c7c2b */ /* 0x000fe4000800010e */
[----:B------:R-:W-:-:S08]  /*0b40*/  DMUL.RP R14, R14, R16 ;  /* 0x000000100e0e7228 */ /* 0x000fd00000008000 */
[----:B------:R-:W-:Y:S02]  /*0b50*/  FSETP.NEU.AND P0, PT, |R13|, R5, PT ;  /* 0x000000050d00720b */ /* 0x000fe40003f0d200 */
[----:B------:R-:W-:Y:S02]  /*0b60*/  LOP3.LUT R5, R15, UR8, RZ, 0x3c, !PT ;  /* 0x000000080f057c12 */ /* 0x000fe4000f8e3cff */
[----:B------:R-:W-:Y:S02]  /*0b70*/  FSEL R14, R14, UR4, !P0 ;  /* 0x000000040e0e7c08 */ /* 0x000fe4000c000000 */
[----:B------:R-:W-:Y:S02]  /*0b80*/  FSEL R5, R5, UR5, !P0 ;  /* 0x0000000505057c08 */ /* 0x000fe4000c000000 */
[----:B------:R-:W-:Y:S02]  /*0b90*/  R2UR UR4, R14 ;  /* 0x000000000e0472ca */ /* 0x000fe400000e0000 */
[----:B------:R-:W-:Y:S01]  /*0ba0*/  R2UR UR5, R5 ;  /* 0x00000000050572ca */ /* 0x000fe200000e0000 */
[----:B------:R-:W-:-:S14]  /*0bb0*/  BRA `(.L_x_4) ;  /* 0x0000000000647947 */ /* 0x000fdc0003800000 */
.L_x_3:
[----:B------:R-:W-:Y:S02]  /*0bc0*/  IMAD.U32 R12, RZ, RZ, UR10 ;  /* 0x0000000aff0c7e24 */ /* 0x000fe4000f8e00ff */
[----:B------:R-:W-:-:S06]  /*0bd0*/  IMAD.U32 R13, RZ, RZ, UR11 ;  /* 0x0000000bff0d7e24 */ /* 0x000fcc000f8e00ff */
[----:B------:R-:W-:-:S14]  /*0be0*/  DSETP.NAN.AND P0, PT, R12, UR10, PT ;  /* 0x0000000a0c007e2a */ /* 0x000fdc000bf08000 */
[----:B------:R-:W-:Y:S05]  /*0bf0*/  @P0 BRA `(.L_x_5) ;  /* 0x00000000004c0947 */ /* 0x000fea0003800000 */
[----:B------:R-:W-:Y:S01]  /*0c00*/  MOV R12, UR6 ;  /* 0x00000006000c7c02 */ /* 0x000fe20008000f00 */
[----:B------:R-:W-:-:S06]  /*0c10*/  IMAD.U32 R13, RZ, RZ, UR7 ;  /* 0x00000007ff0d7e24 */ /* 0x000fcc000f8e00ff */
[----:B------:R-:W-:-:S14]  /*0c20*/  DSETP.NAN.AND P0, PT, R12, UR6, PT ;  /* 0x000000060c007e2a */ /* 0x000fdc000bf08000 */
[----:B------:R-:W-:Y:S05]  /*0c30*/  @P0 BRA `(.L_x_6) ;  /* 0x0000000000300947 */ /* 0x000fea0003800000 */
[----:B------:R-:W-:Y:S01]  /*0c40*/  UISETP.NE.AND UP0, UPT, UR13, UR12, UPT ;  /* 0x0000000c0d00728c */ /* 0x000fe2000bf05270 */
[----:B------:R-:W-:Y:S01]  /*0c50*/  UMOV UR4, 0x0 ;  /* 0x0000000000047882 */ /* 0x000fe20000000000 */
[----:B------:R-:W-:-:S07]  /*0c60*/  UMOV UR5, 0xfff80000 ;  /* 0xfff8000000057882 */ /* 0x000fce0000000000 */
[----:B------:R-:W-:Y:S05]  /*0c70*/  BRA.U !UP0, `(.L_x_4) ;  /* 0x0000000108347547 */ /* 0x000fea000b800000 */
[----:B------:R-:W-:Y:S02]  /*0c80*/  UISETP.NE.AND UP0, UPT, UR13, 0x7ff00000, UPT ;  /* 0x7ff000000d00788c */ /* 0x000fe4000bf05270 */
[----:B------:R-:W-:Y:S02]  /*0c90*/  ULOP3.LUT UR5, UR11, 0x80000000, UR7, 0x48, !UPT ;  /* 0x800000000b057892 */ /* 0x000fe4000f8e4807 */
[----:B------:R-:W-:-:S11]  /*0ca0*/  UISETP.EQ.OR UP0, UPT, UR12, URZ, !UP0 ;  /* 0x000000ff0c00728c */ /* 0x000fd6000c702670 */
[----:B------:R-:W-:Y:S01]  /*0cb0*/  @UP0 ULOP3.LUT UR8, UR5, 0x7ff00000, URZ, 0xfc, !UPT ;  /* 0x7ff0000005080892 */ /* 0x000fe2000f8efcff */
[----:B------:R-:W-:Y:S01]  /*0cc0*/  @!UP0 UMOV UR4, URZ ;  /* 0x000000ff00048c82 */ /* 0x000fe20008000000 */
[----:B------:R-:W-:-:S05]  /*0cd0*/  @UP0 UMOV UR4, URZ ;  /* 0x000000ff00040c82 */ /* 0x000fca0008000000 */
[----:B------:R-:W-:Y:S01]  /*0ce0*/  @UP0 UMOV UR5, UR8 ;  /* 0x0000000800050c82 */ /* 0x000fe20008000000 */
[----:B------:R-:W-:Y:S05]  /*0cf0*/  BRA `(.L_x_4) ;  /* 0x0000000000147947 */ /* 0x000fea0003800000 */
.L_x_6:
[----:B------:R-:W-:Y:S01]  /*0d00*/  ULOP3.LUT UR5, UR7, 0x80000, URZ, 0xfc, !UPT ;  /* 0x0008000007057892 */ /* 0x000fe2000f8efcff */
[----:B------:R-:W-:Y:S01]  /*0d10*/  UMOV UR4, UR6 ;  /* 0x0000000600047c82 */ /* 0x000fe20008000000 */
[----:B------:R-:W-:Y:S10]  /*0d20*/  BRA `(.L_x_4) ;  /* 0x0000000000087947 */ /* 0x000ff40003800000 */
.L_x_5:
[----:B------:R-:W-:Y:S01]  /*0d30*/  ULOP3.LUT UR5, UR11, 0x80000, URZ, 0xfc, !UPT ;  /* 0x000800000b057892 */ /* 0x000fe2000f8efcff */
[----:B------:R-:W-:-:S11]  /*0d40*/  UMOV UR4, UR10 ;  /* 0x0000000a00047c82 */ /* 0x000fd60008000000 */
.L_x_4:
[----:B------:R-:W-:-:S04]  /*0d50*/  IMAD.MOV.U32 R5, RZ, RZ, 0x0 ;  /* 0x00000000ff057424 */ /* 0x000fc800078e00ff */
[----:B------:R-:W-:Y:S05]  /*0d60*/  RET.REL.NODEC R4 `(_Z17rusonov_update_p1PdPKdddi) ;  /* 0xfffffff004a47950 */ /* 0x000fea0003c3ffff */
.L_x_7:
[----:B------:R-:W-:-:S00]  /*0d70*/  BRA `(.L_x_7) ;  /* 0xfffffffc00fc7947 */ /* 0x000fc0000383ffff */
[----:B------:R-:W-:-:S00]  /*0d80*/  NOP ;  /* 0x0000000000007918 */ /* 0x000fc00000000000 */
[----:B------:R-:W-:-:S00]  /*0d90*/  NOP ;  /* 0x0000000000007918 */ /* 0x000fc00000000000 */
[----:B------:R-:W-:-:S00]  /*0da0*/  NOP ;  /* 0x0000000000007918 */ /* 0x000fc00000000000 */
[----:B------:R-:W-:-:S00]  /*0db0*/  NOP ;  /* 0x0000000000007918 */ /* 0x000fc00000000000 */
[----:B------:R-:W-:-:S00]  /*0dc0*/  NOP ;  /* 0x0000000000007918 */ /* 0x000fc00000000000 */
[----:B------:R-:W-:-:S00]  /*0dd0*/  NOP ;  /* 0x0000000000007918 */ /* 0x000fc00000000000 */
[----:B------:R-:W-:-:S00]  /*0de0*/  NOP ;  /* 0x0000000000007918 */ /* 0x000fc00000000000 */
[----:B------:R-:W-:-:S00]  /*0df0*/  NOP ;  /* 0x0000000000007918 */ /* 0x000fc00000000000 */
.L_x_8:


//--------------------- .nv.shared.reserved.0     --------------------------
	.section	.nv.shared.reserved.0,"aw",@nobits
	.weak		__nv_reservedSMEM_offset_0_alias
	.size		__nv_reservedSMEM_offset_0_alias, 0, 64
	.other		__nv_reservedSMEM_offset_0_alias,@"STO_CUDA_RESERVED_SHARED STV_DEFAULT"
__nv_reservedSMEM_offset_0_alias:
	.zero		0
	.zero		64


//--------------------- .nv.constant0._Z17rusonov_update_p1PdPKdddi --------------------------
	.section	.nv.constant0._Z17rusonov_update_p1PdPKdddi,"a",@progbits
	.sectionflags	@""
	.align	4
.nv.constant0._Z17rusonov_update_p1PdPKdddi:
	.zero		932


//--------------------- SYMBOLS --------------------------

	.type		.nv.reservedSmem.offset0,@object
	.size		.nv.reservedSmem.offset0,0x4
